	.headerflags	@"EF_CUDA_TEXMODE_UNIFIED EF_CUDA_64BIT_ADDRESS EF_CUDA_ACCELERATORS EF_CUDA_SM90 EF_CUDA_VIRTUAL_SM(EF_CUDA_SM90)"
	.elftype	@"ET_EXEC"


//--------------------- .nv.info                  --------------------------
	.section	.nv.info,"",@"SHT_CUDA_INFO"
	.align	4


	//----- nvinfo : EIATTR_REGCOUNT
	.align		4
        /*0000*/ 	.byte	0x04, 0x2f
        /*0002*/ 	.short	(.L_3 - .L_2)
	.align		4
.L_2:
        /*0004*/ 	.word	index@(triton_poi_fused_linalg_vector_norm_pow_1)
        /*0008*/ 	.word	0x0000000d


	//----- nvinfo : EIATTR_MIN_STACK_SIZE
	.align		4
.L_3:
        /*000c*/ 	.byte	0x04, 0x12
        /*000e*/ 	.short	(.L_5 - .L_4)
	.align		4
.L_4:
        /*0010*/ 	.word	index@(triton_poi_fused_linalg_vector_norm_pow_1)
        /*0014*/ 	.word	0x00000000


	//----- nvinfo : EIATTR_FRAME_SIZE
	.align		4
.L_5:
        /*0018*/ 	.byte	0x04, 0x11
        /*001a*/ 	.short	(.L_7 - .L_6)
	.align		4
.L_6:
        /*001c*/ 	.word	index@(triton_poi_fused_linalg_vector_norm_pow_1)
        /*0020*/ 	.word	0x00000000


	//----- nvinfo : EIATTR_MIN_STACK_SIZE
	.align		4
.L_7:
        /*0024*/ 	.byte	0x04, 0x12
        /*0026*/ 	.short	(.L_9 - .L_8)
	.align		4
.L_8:
        /*0028*/ 	.word	index@(triton_poi_fused_linalg_vector_norm_pow_1)
        /*002c*/ 	.word	0x00000000
.L_9:


//--------------------- .nv.info.triton_poi_fused_linalg_vector_norm_pow_1 --------------------------
	.section	.nv.info.triton_poi_fused_linalg_vector_norm_pow_1,"",@"SHT_CUDA_INFO"
	.sectionflags	@""
	.align	4


	//----- nvinfo : EIATTR_CUDA_API_VERSION
	.align		4
        /*0000*/ 	.byte	0x04, 0x37
        /*0002*/ 	.short	(.L_11 - .L_10)
.L_10:
        /*0004*/ 	.word	0x0000007c


	//----- nvinfo : EIATTR_KPARAM_INFO
	.align		4
.L_11:
        /*0008*/ 	.byte	0x04, 0x17
        /*000a*/ 	.short	(.L_13 - .L_12)
.L_12:
        /*000c*/ 	.word	0x00000000
        /*0010*/ 	.short	0x0002
        /*0012*/ 	.short	0x0010
        /*0014*/ 	.byte	0x00, 0xf0, 0x11, 0x00


	//----- nvinfo : EIATTR_KPARAM_INFO
	.align		4
.L_13:
        /*0018*/ 	.byte	0x04, 0x17
        /*001a*/ 	.short	(.L_15 - .L_14)
.L_14:
        /*001c*/ 	.word	0x00000000
        /*0020*/ 	.short	0x0001
        /*0022*/ 	.short	0x0008
        /*0024*/ 	.byte	0x00, 0xf4, 0x21, 0x00


	//----- nvinfo : EIATTR_KPARAM_INFO
	.align		4
.L_15:
        /*0028*/ 	.byte	0x04, 0x17
        /*002a*/ 	.short	(.L_17 - .L_16)
.L_16:
        /*002c*/ 	.word	0x00000000
        /*0030*/ 	.short	0x0000
        /*0032*/ 	.short	0x0000
        /*0034*/ 	.byte	0x00, 0xf4, 0x21, 0x00


	//----- nvinfo : EIATTR_SPARSE_MMA_MASK
	.align		4
.L_17:
        /*0038*/ 	.byte	0x03, 0x50
        /*003a*/ 	.short	0x0000


	//----- nvinfo : EIATTR_MAXREG_COUNT
	.align		4
        /*003c*/ 	.byte	0x03, 0x1b
        /*003e*/ 	.short	0x00ff


	//----- nvinfo : EIATTR_EXIT_INSTR_OFFSETS
	.align		4
        /*0040*/ 	.byte	0x04, 0x1c
        /*0042*/ 	.short	(.L_19 - .L_18)


	//   ....[0]....
.L_18:
        /*0044*/ 	.word	0x000001c0


	//   ....[1]....
        /*0048*/ 	.word	0x000001e0


	//----- nvinfo : EIATTR_REQNTID
	.align		4
.L_19:
        /*004c*/ 	.byte	0x04, 0x10
        /*004e*/ 	.short	(.L_21 - .L_20)
.L_20:
        /*0050*/ 	.word	0x00000020
        /*0054*/ 	.word	0x00000001
        /*0058*/ 	.word	0x00000001


	//----- nvinfo : EIATTR_CBANK_PARAM_SIZE
	.align		4
.L_21:
        /*005c*/ 	.byte	0x03, 0x19
        /*005e*/ 	.short	0x0014


	//----- nvinfo : EIATTR_PARAM_CBANK
	.align		4
        /*0060*/ 	.byte	0x04, 0x0a
        /*0062*/ 	.short	(.L_23 - .L_22)
	.align		4
.L_22:
        /*0064*/ 	.word	index@(.nv.constant0.triton_poi_fused_linalg_vector_norm_pow_1)
        /*0068*/ 	.short	0x0210
        /*006a*/ 	.short	0x0014


	//----- nvinfo : EIATTR_SW_WAR
	.align		4
.L_23:
        /*006c*/ 	.byte	0x04, 0x36
        /*006e*/ 	.short	(.L_25 - .L_24)
.L_24:
        /*0070*/ 	.word	0x00000008
.L_25:


//--------------------- .nv.callgraph             --------------------------
	.section	.nv.callgraph,"",@"SHT_CUDA_CALLGRAPH"
	.align	4
	.sectionentsize	8
	.align		4
        /*0000*/ 	.word	0x00000000
	.align		4
        /*0004*/ 	.word	0xffffffff
	.align		4
        /*0008*/ 	.word	0x00000000
	.align		4
        /*000c*/ 	.word	0xfffffffe
	.align		4
        /*0010*/ 	.word	0x00000000
	.align		4
        /*0014*/ 	.word	0xfffffffd
	.align		4
        /*0018*/ 	.word	0x00000000
	.align		4
        /*001c*/ 	.word	0xfffffffc


//--------------------- .nv.constant4             --------------------------
	.section	.nv.constant4,"a",@progbits
	.align	8
	.align		8
.nv.constant4:
        /*0000*/ 	.dword	_$_str
	.align		8
        /*0008*/ 	.dword	_$_str_$_2


//--------------------- .text.triton_poi_fused_linalg_vector_norm_pow_1 --------------------------
	.section	.text.triton_poi_fused_linalg_vector_norm_pow_1,"ax",@progbits
	.align	128
        .global         triton_poi_fused_linalg_vector_norm_pow_1
        .type           triton_poi_fused_linalg_vector_norm_pow_1,@function
        .size           triton_poi_fused_linalg_vector_norm_pow_1,(.L_x_1 - triton_poi_fused_linalg_vector_norm_pow_1)
        .other          triton_poi_fused_linalg_vector_norm_pow_1,@"STO_CUDA_ENTRY STV_DEFAULT"
triton_poi_fused_linalg_vector_norm_pow_1:
.text.triton_poi_fused_linalg_vector_norm_pow_1:
[----:B------:R-:W0:Y:S02]  /*0000*/  LDC R1, c[0x0][0x28] ;  /* 0x00000a00ff017b82 */ /* 0x000e240000000800 */
[----:B------:R-:W1:Y:S01]  /*0010*/  S2R R10, SR_TID.X ;  /* 0x00000000000a7919 */ /* 0x000e620000002100 */
[----:B------:R-:W2:Y:S01]  /*0020*/  LDC.64 R2, c[0x0][0x210] ;  /* 0x00008400ff027b82 */ /* 0x000ea20000000a00 */
[----:B------:R-:W-:Y:S01]  /*0030*/  HFMA2.MMA R4, -RZ, RZ, 0, 0 ;  /* 0x00000000ff047435 */ /* 0x000fe200000001ff */
[----:B------:R-:W-:Y:S01]  /*0040*/  ULDC.64 UR4, c[0x0][0x208] ;  /* 0x0000820000047ab9 */ /* 0x000fe20000000a00 */
[----:B------:R-:W3:Y:S01]  /*0050*/  S2R R7, SR_CTAID.X ;  /* 0x0000000000077919 */ /* 0x000ee20000002500 */
[----:B------:R-:W-:Y:S01]  /*0060*/  HFMA2.MMA R6, -RZ, RZ, 0, 0 ;  /* 0x00000000ff067435 */ /* 0x000fe200000001ff */
[----:B-1----:R-:W-:-:S04]  /*0070*/  LOP3.LUT R0, R10, 0xf, RZ, 0xc0, !PT ;  /* 0x0000000f0a007812 */ /* 0x002fc800078ec0ff */
[----:B---3--:R-:W-:Y:S02]  /*0080*/  LEA R7, R7, R0, 0x4 ;  /* 0x0000000007077211 */ /* 0x008fe400078e20ff */
[----:B------:R-:W-:Y:S02]  /*0090*/  MOV R0, RZ ;  /* 0x000000ff00007202 */ /* 0x000fe40000000f00 */
[C---:B------:R-:W-:Y:S02]  /*00a0*/  ISETP.GE.AND P0, PT, R7.reuse, 0x10, PT ;  /* 0x000000100700780c */ /* 0x040fe40003f06270 */
[----:B------:R-:W-:-:S05]  /*00b0*/  SHF.L.U32 R5, R7, 0x2, RZ ;  /* 0x0000000207057819 */ /* 0x000fca00000006ff */
[----:B--2---:R-:W-:-:S06]  /*00c0*/  IMAD.WIDE R2, R5, 0x4, R2 ;  /* 0x0000000405027825 */ /* 0x004fcc00078e0202 */
[----:B------:R-:W2:Y:S01]  /*00d0*/  @!P0 LDG.E.EL R4, desc[UR4][R2.64+0x4] ;  /* 0x0000040402048981 */ /* 0x000ea2000c2e1900 */
[----:B------:R-:W-:-:S03]  /*00e0*/  MOV R8, RZ ;  /* 0x000000ff00087202 */ /* 0x000fc60000000f00 */
[----:B------:R-:W3:Y:S04]  /*00f0*/  @!P0 LDG.E.EL R0, desc[UR4][R2.64] ;  /* 0x0000000402008981 */ /* 0x000ee8000c2e1900 */
[----:B------:R-:W4:Y:S04]  /*0100*/  @!P0 LDG.E.EL R6, desc[UR4][R2.64+0x8] ;  /* 0x0000080402068981 */ /* 0x000f28000c2e1900 */
[----:B------:R-:W5:Y:S01]  /*0110*/  @!P0 LDG.E.EL R8, desc[UR4][R2.64+0xc] ;  /* 0x00000c0402088981 */ /* 0x000f62000c2e1900 */
[----:B------:R-:W-:-:S04]  /*0120*/  LOP3.LUT P0, RZ, R10, 0x10, RZ, 0xc0, !PT ;  /* 0x000000100aff7812 */ /* 0x000fc8000780c0ff */
[----:B------:R-:W-:Y:S01]  /*0130*/  ISETP.LT.AND P0, PT, R7, 0x10, !P0 ;  /* 0x000000100700780c */ /* 0x000fe20004701270 */
[----:B--2---:R-:W-:-:S04]  /*0140*/  FMUL R5, R4, R4 ;  /* 0x0000000404057220 */ /* 0x004fc80000400000 */
[----:B---3--:R-:W-:Y:S02]  /*0150*/  FFMA R9, R0, R0, R5 ;  /* 0x0000000000097223 */ /* 0x008fe40000000005 */
[----:B------:R-:W1:Y:S02]  /*0160*/  LDC.64 R4, c[0x0][0x218] ;  /* 0x00008600ff047b82 */ /* 0x000e640000000a00 */
[----:B----4-:R-:W-:-:S04]  /*0170*/  FFMA R9, R6, R6, R9 ;  /* 0x0000000606097223 */ /* 0x010fc80000000009 */
[----:B-----5:R-:W-:-:S06]  /*0180*/  FFMA R9, R8, R8, R9 ;  /* 0x0000000808097223 */ /* 0x020fcc0000000009 */
[----:B------:R-:W2:Y:S01]  /*0190*/  MUFU.SQRT R9, R9 ;  /* 0x0000000900097308 */ /* 0x000ea20000002000 */
[----:B-1----:R-:W-:-:S04]  /*01a0*/  IMAD.WIDE R4, R7, 0x4, R4 ;  /* 0x0000000407047825 */ /* 0x002fc800078e0204 */
[----:B--2---:R-:W-:Y:S01]  /*01b0*/  FMUL R7, R9, R9 ;  /* 0x0000000909077220 */ /* 0x004fe20000400000 */
[----:B------:R-:W-:Y:S06]  /*01c0*/  @!P0 EXIT ;  /* 0x000000000000894d */ /* 0x000fec0003800000 */
[----:B------:R-:W-:Y:S01]  /*01d0*/  STG.E desc[UR4][R4.64], R7 ;  /* 0x0000000704007986 */ /* 0x000fe2000c101904 */
[----:B------:R-:W-:Y:S05]  /*01e0*/  EXIT ;  /* 0x000000000000794d */ /* 0x000fea0003800000 */
.L_x_0:
[----:B------:R-:W-:-:S00]  /*01f0*/  BRA `(.L_x_0) ;  /* 0xfffffffc00fc7947 */ /* 0x000fc0000383ffff */
[----:B------:R-:W-:-:S00]  /*0200*/  NOP ;  /* 0x0000000000007918 */ /* 0x000fc00000000000 */
[----:B------:R-:W-:-:S00]  /*0210*/  NOP ;  /* 0x0000000000007918 */ /* 0x000fc00000000000 */
[----:B------:R-:W-:-:S00]  /*0220*/  NOP ;  /* 0x0000000000007918 */ /* 0x000fc00000000000 */
[----:B------:R-:W-:-:S00]  /*0230*/  NOP ;  /* 0x0000000000007918 */ /* 0x000fc00000000000 */
[----:B------:R-:W-:-:S00]  /*0240*/  NOP ;  /* 0x0000000000007918 */ /* 0x000fc00000000000 */
[----:B------:R-:W-:-:S00]  /*0250*/  NOP ;  /* 0x0000000000007918 */ /* 0x000fc00000000000 */
[----:B------:R-:W-:-:S00]  /*0260*/  NOP ;  /* 0x0000000000007918 */ /* 0x000fc00000000000 */
[----:B------:R-:W-:-:S00]  /*0270*/  NOP ;  /* 0x0000000000007918 */ /* 0x000fc00000000000 */
.L_x_1:


//--------------------- .nv.global.init           --------------------------
	.section	.nv.global.init,"aw",@progbits
.nv.global.init:
	.type		_$_str,@object
	.size		_$_str,(_$_str_$_2 - _$_str)
_$_str:
        /*0000*/ 	.byte	0x5f, 0x5f, 0x43, 0x55, 0x44, 0x41, 0x5f, 0x46, 0x54, 0x5a, 0x00
	.type		_$_str_$_2,@object
	.size		_$_str_$_2,(.L_1 - _$_str_$_2)
_$_str_$_2:
        /*000b*/ 	.byte	0x5f, 0x5f, 0x43, 0x55, 0x44, 0x41, 0x5f, 0x50, 0x52, 0x45, 0x43, 0x5f, 0x53, 0x51, 0x52, 0x54
        /*001b*/ 	.byte	0x00
.L_1:


//--------------------- .nv.constant0.triton_poi_fused_linalg_vector_norm_pow_1 --------------------------
	.section	.nv.constant0.triton_poi_fused_linalg_vector_norm_pow_1,"a",@progbits
	.sectionflags	@""
	.align	4
.nv.constant0.triton_poi_fused_linalg_vector_norm_pow_1:
	.zero		548
